//
// Generated by NVIDIA NVVM Compiler
//
// Compiler Build ID: CL-36424714
// Cuda compilation tools, release 13.0, V13.0.88
// Based on NVVM 20.0.0
//

.version 9.0
.target sm_100
.address_size 64

	// .globl	_Z19q5_0_dequant_kernelP6__halfPKhi

.visible .entry _Z19q5_0_dequant_kernelP6__halfPKhi(
	.param .u64 .ptr .align 1 _Z19q5_0_dequant_kernelP6__halfPKhi_param_0,
	.param .u64 .ptr .align 1 _Z19q5_0_dequant_kernelP6__halfPKhi_param_1,
	.param .u32 _Z19q5_0_dequant_kernelP6__halfPKhi_param_2
)
{
	.reg .pred 	%p<3>;
	.reg .b16 	%rs<16>;
	.reg .b32 	%r<12>;
	.reg .b32 	%f<5>;
	.reg .b64 	%rd<13>;

	ld.param.u64 	%rd2, [_Z19q5_0_dequant_kernelP6__halfPKhi_param_0];
	ld.param.u64 	%rd3, [_Z19q5_0_dequant_kernelP6__halfPKhi_param_1];
	ld.param.u32 	%r4, [_Z19q5_0_dequant_kernelP6__halfPKhi_param_2];
	mov.u32 	%r1, %ctaid.x;
	setp.ge.s32 	%p1, %r1, %r4;
	@%p1 bra 	$L__BB0_5;
	cvta.to.global.u64 	%rd4, %rd3;
	mov.u32 	%r2, %tid.x;
	mul.lo.s32 	%r5, %r1, 22;
	cvt.u64.u32 	%rd5, %r5;
	add.s64 	%rd1, %rd4, %rd5;
	ld.global.u8 	%rs5, [%rd1];
	ld.global.u8 	%rs6, [%rd1+1];
	shl.b16 	%rs7, %rs6, 8;
	or.b16  	%rs4, %rs7, %rs5;
	// begin inline asm
	{  cvt.f32.f16 %f2, %rs4;}

	// end inline asm
	ld.global.u32 	%r3, [%rd1+2];
	setp.gt.u32 	%p2, %r2, 15;
	@%p2 bra 	$L__BB0_3;
	cvt.u64.u32 	%rd8, %r2;
	add.s64 	%rd9, %rd1, %rd8;
	ld.global.u8 	%rs9, [%rd9+6];
	and.b16  	%rs15, %rs9, 15;
	bra.uni 	$L__BB0_4;
$L__BB0_3:
	add.s32 	%r6, %r2, -16;
	cvt.u64.u32 	%rd6, %r6;
	add.s64 	%rd7, %rd1, %rd6;
	ld.global.u8 	%rs8, [%rd7+6];
	shr.u16 	%rs15, %rs8, 4;
$L__BB0_4:
	shr.u32 	%r7, %r3, %r2;
	cvt.u16.u32 	%rs11, %r7;
	shl.b16 	%rs12, %rs11, 4;
	and.b16  	%rs13, %rs12, 16;
	or.b16  	%rs14, %rs15, %rs13;
	cvt.u32.u16 	%r8, %rs14;
	add.s32 	%r9, %r8, -16;
	cvt.rn.f32.s32 	%f4, %r9;
	mul.f32 	%f3, %f2, %f4;
	shl.b32 	%r10, %r1, 5;
	add.s32 	%r11, %r10, %r2;
	// begin inline asm
	{  cvt.rn.f16.f32 %rs10, %f3;}

	// end inline asm
	cvta.to.global.u64 	%rd10, %rd2;
	mul.wide.u32 	%rd11, %r11, 2;
	add.s64 	%rd12, %rd10, %rd11;
	st.global.u16 	[%rd12], %rs10;
$L__BB0_5:
	ret;

}


// ===== COMPILED SASS (sm_100) =====

	.target	sm_100

	.elftype	@"ET_EXEC"


//--------------------- .note.nv.tkinfo           --------------------------
	.section	.note.nv.tkinfo,"",@"SHT_NOTE"
	.sectionflags	@"SHF_NOTE_NV_TKINFO"
	.tkinfo
        /*0018*/ 	.word	0x00000002
        /*0030*/ 	.string	""
        /*0030*/ 	.string	"ptxas"
        /*0030*/ 	.string	"Cuda compilation tools, release 13.0, V13.0.88"
        /*0030*/ 	.string	"Build cuda_13.0.r13.0/compiler.36424714_0"
        /*0030*/ 	.string	"-arch sm_100 -m 64 "



//--------------------- .note.nv.cuinfo           --------------------------
	.section	.note.nv.cuinfo,"",@"SHT_NOTE"
	.sectionflags	@"SHF_NOTE_NV_CUINFO"
        /*0018*/ 	.short	0x0002
        /*001a*/ 	.short	0x0064
        /*001c*/ 	.short	0x0082
	.zero		2


//--------------------- .nv.info                  --------------------------
	.section	.nv.info,"",@"SHT_CUDA_INFO"
	.align	4


	//----- nvinfo : EIATTR_REGCOUNT
	.align		4
        /*0000*/ 	.byte	0x04, 0x2f
        /*0002*/ 	.short	(.L_1 - .L_0)
	.align		4
.L_0:
        /*0004*/ 	.word	index@(_Z19q5_0_dequant_kernelP6__halfPKhi)
        /*0008*/ 	.word	0x00000010


	//----- nvinfo : EIATTR_FRAME_SIZE
	.align		4
.L_1:
        /*000c*/ 	.byte	0x04, 0x11
        /*000e*/ 	.short	(.L_3 - .L_2)
	.align		4
.L_2:
        /*0010*/ 	.word	index@(_Z19q5_0_dequant_kernelP6__halfPKhi)
        /*0014*/ 	.word	0x00000000


	//----- nvinfo : EIATTR_MIN_STACK_SIZE
	.align		4
.L_3:
        /*0018*/ 	.byte	0x04, 0x12
        /*001a*/ 	.short	(.L_5 - .L_4)
	.align		4
.L_4:
        /*001c*/ 	.word	index@(_Z19q5_0_dequant_kernelP6__halfPKhi)
        /*0020*/ 	.word	0x00000000
.L_5:


//--------------------- .nv.compat                --------------------------
	.section	.nv.compat,"",@"SHT_CUDA_COMPAT_INFO"
	.align	4
        /*0000*/ 	.byte	0x02, 0x09, 0x00, 0x00, 0x02, 0x02, 0x01, 0x00, 0x02, 0x05, 0x05, 0x00, 0x03, 0x07, 0x01, 0x01
        /*0010*/ 	.byte	0x02, 0x03, 0x00, 0x00, 0x02, 0x06, 0x01, 0x00, 0x04, 0x0b, 0x08, 0x00, 0x09, 0x00, 0x00, 0x00
        /*0020*/ 	.byte	0x00, 0x00, 0x00, 0x00


//--------------------- .nv.info._Z19q5_0_dequant_kernelP6__halfPKhi --------------------------
	.section	.nv.info._Z19q5_0_dequant_kernelP6__halfPKhi,"",@"SHT_CUDA_INFO"
	.sectionflags	@""
	.align	4


	//----- nvinfo : EIATTR_CUDA_API_VERSION
	.align		4
        /*0000*/ 	.byte	0x04, 0x37
        /*0002*/ 	.short	(.L_7 - .L_6)
.L_6:
        /*0004*/ 	.word	0x00000082


	//----- nvinfo : EIATTR_KPARAM_INFO
	.align		4
.L_7:
        /*0008*/ 	.byte	0x04, 0x17
        /*000a*/ 	.short	(.L_9 - .L_8)
.L_8:
        /*000c*/ 	.word	0x00000000
        /*0010*/ 	.short	0x0002
        /*0012*/ 	.short	0x0010
        /*0014*/ 	.byte	0x00, 0xf0, 0x11, 0x00


	//----- nvinfo : EIATTR_KPARAM_INFO
	.align		4
.L_9:
        /*0018*/ 	.byte	0x04, 0x17
        /*001a*/ 	.short	(.L_11 - .L_10)
.L_10:
        /*001c*/ 	.word	0x00000000
        /*0020*/ 	.short	0x0001
        /*0022*/ 	.short	0x0008
        /*0024*/ 	.byte	0x00, 0xf5, 0x21, 0x00


	//----- nvinfo : EIATTR_KPARAM_INFO
	.align		4
.L_11:
        /*0028*/ 	.byte	0x04, 0x17
        /*002a*/ 	.short	(.L_13 - .L_12)
.L_12:
        /*002c*/ 	.word	0x00000000
        /*0030*/ 	.short	0x0000
        /*0032*/ 	.short	0x0000
        /*0034*/ 	.byte	0x00, 0xf5, 0x21, 0x00


	//----- nvinfo : EIATTR_SPARSE_MMA_MASK
	.align		4
.L_13:
        /*0038*/ 	.byte	0x03, 0x50
        /*003a*/ 	.short	0x0000


	//----- nvinfo : EIATTR_MAXREG_COUNT
	.align		4
        /*003c*/ 	.byte	0x03, 0x1b
        /*003e*/ 	.short	0x00ff


	//----- nvinfo : EIATTR_MERCURY_ISA_VERSION
	.align		4
        /*0040*/ 	.byte	0x03, 0x5f
        /*0042*/ 	.short	0x0101


	//----- nvinfo : EIATTR_VRC_CTA_INIT_COUNT
	.align		4
        /*0044*/ 	.byte	0x02, 0x4a
	.zero		1
	.zero		1


	//----- nvinfo : EIATTR_EXIT_INSTR_OFFSETS
	.align		4
        /*0048*/ 	.byte	0x04, 0x1c
        /*004a*/ 	.short	(.L_15 - .L_14)


	//   ....[0]....
.L_14:
        /*004c*/ 	.word	0x00000040


	//   ....[1]....
        /*0050*/ 	.word	0x00000260


	//----- nvinfo : EIATTR_CBANK_PARAM_SIZE
	.align		4
.L_15:
        /*0054*/ 	.byte	0x03, 0x19
        /*0056*/ 	.short	0x0014


	//----- nvinfo : EIATTR_PARAM_CBANK
	.align		4
        /*0058*/ 	.byte	0x04, 0x0a
        /*005a*/ 	.short	(.L_17 - .L_16)
	.align		4
.L_16:
        /*005c*/ 	.word	index@(.nv.constant0._Z19q5_0_dequant_kernelP6__halfPKhi)
        /*0060*/ 	.short	0x0380
        /*0062*/ 	.short	0x0014


	//----- nvinfo : EIATTR_SW_WAR
	.align		4
.L_17:
        /*0064*/ 	.byte	0x04, 0x36
        /*0066*/ 	.short	(.L_19 - .L_18)
.L_18:
        /*0068*/ 	.word	0x00000008
.L_19:


//--------------------- .nv.callgraph             --------------------------
	.section	.nv.callgraph,"",@"SHT_CUDA_CALLGRAPH"
	.align	4
	.sectionentsize	8
	.align		4
        /*0000*/ 	.word	0x00000000
	.align		4
        /*0004*/ 	.word	0xffffffff
	.align		4
        /*0008*/ 	.word	0x00000000
	.align		4
        /*000c*/ 	.word	0xfffffffe
	.align		4
        /*0010*/ 	.word	0x00000000
	.align		4
        /*0014*/ 	.word	0xfffffffd
	.align		4
        /*0018*/ 	.word	0x00000000
	.align		4
        /*001c*/ 	.word	0xfffffffc


//--------------------- .text._Z19q5_0_dequant_kernelP6__halfPKhi --------------------------
	.section	.text._Z19q5_0_dequant_kernelP6__halfPKhi,"ax",@progbits
	.align	128
        .global         _Z19q5_0_dequant_kernelP6__halfPKhi
        .type           _Z19q5_0_dequant_kernelP6__halfPKhi,@function
        .size           _Z19q5_0_dequant_kernelP6__halfPKhi,(.L_x_1 - _Z19q5_0_dequant_kernelP6__halfPKhi)
        .other          _Z19q5_0_dequant_kernelP6__halfPKhi,@"STO_CUDA_ENTRY STV_DEFAULT"
_Z19q5_0_dequant_kernelP6__halfPKhi:
.text._Z19q5_0_dequant_kernelP6__halfPKhi:
[----:B------:R-:W-:Y:S01]  /*0000*/  LDC R1, c[0x0][0x37c] ;  /* 0x0000df00ff017b82 */ /* 0x000fe20000000800 */
[----:B------:R-:W0:Y:S01]  /*0010*/  S2R R12, SR_CTAID.X ;  /* 0x00000000000c7919 */ /* 0x000e220000002500 */
[----:B------:R-:W0:Y:S02]  /*0020*/  LDCU UR4, c[0x0][0x390] ;  /* 0x00007200ff0477ac */ /* 0x000e240008000800 */
[----:B0-----:R-:W-:-:S13]  /*0030*/  ISETP.GE.AND P0, PT, R12, UR4, PT ;  /* 0x000000040c007c0c */ /* 0x001fda000bf06270 */
[----:B------:R-:W-:Y:S05]  /*0040*/  @P0 EXIT ;  /* 0x000000000000094d */ /* 0x000fea0003800000 */
[----:B------:R-:W0:Y:S01]  /*0050*/  S2R R13, SR_TID.X ;  /* 0x00000000000d7919 */ /* 0x000e220000002100 */
[----:B------:R-:W1:Y:S01]  /*0060*/  LDC.64 R2, c[0x0][0x388] ;  /* 0x0000e200ff027b82 */ /* 0x000e620000000a00 */
[----:B------:R-:W2:Y:S01]  /*0070*/  LDCU.64 UR4, c[0x0][0x358] ;  /* 0x00006b00ff0477ac */ /* 0x000ea20008000a00 */
[----:B------:R-:W-:-:S05]  /*0080*/  IMAD R5, R12, 0x16, RZ ;  /* 0x000000160c057824 */ /* 0x000fca00078e02ff */
[----:B-1----:R-:W-:-:S05]  /*0090*/  IADD3 R2, P1, PT, R5, R2, RZ ;  /* 0x0000000205027210 */ /* 0x002fca0007f3e0ff */
[----:B------:R-:W-:Y:S01]  /*00a0*/  IMAD.X R3, RZ, RZ, R3, P1 ;  /* 0x000000ffff037224 */ /* 0x000fe200008e0603 */
[----:B0-----:R-:W-:-:S04]  /*00b0*/  ISETP.GT.U32.AND P0, PT, R13, 0xf, PT ;  /* 0x0000000f0d00780c */ /* 0x001fc80003f04070 */
[----:B--2---:R-:W2:Y:S04]  /*00c0*/  LDG.E R8, desc[UR4][R2.64+0x2] ;  /* 0x0000020402087981 */ /* 0x004ea8000c1e1900 */
[----:B------:R-:W3:Y:S04]  /*00d0*/  LDG.E.U8 R0, desc[UR4][R2.64] ;  /* 0x0000000402007981 */ /* 0x000ee8000c1e1100 */
[----:B------:R-:W3:Y:S01]  /*00e0*/  LDG.E.U8 R11, desc[UR4][R2.64+0x1] ;  /* 0x00000104020b7981 */ /* 0x000ee2000c1e1100 */
[C---:B------:R-:W-:Y:S01]  /*00f0*/  @P0 VIADD R7, R13.reuse, 0xfffffff0 ;  /* 0xfffffff00d070836 */ /* 0x040fe20000000000 */
[----:B------:R-:W-:-:S04]  /*0100*/  @!P0 IADD3 R4, P1, PT, R13, R2, RZ ;  /* 0x000000020d048210 */ /* 0x000fc80007f3e0ff */
[----:B------:R-:W-:Y:S01]  /*0110*/  @P0 IADD3 R6, P2, PT, R7, R2, RZ ;  /* 0x0000000207060210 */ /* 0x000fe20007f5e0ff */
[----:B------:R-:W-:-:S04]  /*0120*/  @!P0 IMAD.X R5, RZ, RZ, R3, P1 ;  /* 0x000000ffff058224 */ /* 0x000fc800008e0603 */
[----:B------:R-:W-:Y:S01]  /*0130*/  @P0 IMAD.X R7, RZ, RZ, R3, P2 ;  /* 0x000000ffff070224 */ /* 0x000fe200010e0603 */
[----:B------:R-:W4:Y:S04]  /*0140*/  @!P0 LDG.E.U8 R4, desc[UR4][R4.64+0x6] ;  /* 0x0000060404048981 */ /* 0x000f28000c1e1100 */
[----:B------:R-:W5:Y:S01]  /*0150*/  @P0 LDG.E.U8 R6, desc[UR4][R6.64+0x6] ;  /* 0x0000060406060981 */ /* 0x000f62000c1e1100 */
[----:B--2---:R-:W-:-:S05]  /*0160*/  SHF.R.U32.HI R8, RZ, R13, R8 ;  /* 0x0000000dff087219 */ /* 0x004fca0000011608 */
[----:B------:R-:W-:Y:S01]  /*0170*/  IMAD.SHL.U32 R8, R8, 0x10, RZ ;  /* 0x0000001008087824 */ /* 0x000fe200078e00ff */
[----:B----4-:R-:W-:Y:S02]  /*0180*/  @!P0 LOP3.LUT R9, R4, 0xf, RZ, 0xc0, !PT ;  /* 0x0000000f04098812 */ /* 0x010fe400078ec0ff */
[----:B-----5:R-:W-:-:S04]  /*0190*/  @P0 SHF.R.U32.HI R9, RZ, 0x4, R6 ;  /* 0x00000004ff090819 */ /* 0x020fc80000011606 */
[----:B------:R-:W-:Y:S02]  /*01a0*/  LOP3.LUT R10, R9, 0x10, R8, 0xf8, !PT ;  /* 0x00000010090a7812 */ /* 0x000fe400078ef808 */
[----:B------:R-:W0:Y:S02]  /*01b0*/  LDC.64 R8, c[0x0][0x380] ;  /* 0x0000e000ff087b82 */ /* 0x000e240000000a00 */
[----:B------:R-:W-:Y:S01]  /*01c0*/  LOP3.LUT R10, R10, 0xffff, RZ, 0xc0, !PT ;  /* 0x0000ffff0a0a7812 */ /* 0x000fe200078ec0ff */
[----:B---3--:R-:W-:-:S04]  /*01d0*/  IMAD R0, R11, 0x100, R0 ;  /* 0x000001000b007824 */ /* 0x008fc800078e0200 */
[----:B------:R-:W-:Y:S02]  /*01e0*/  VIADD R10, R10, 0xfffffff0 ;  /* 0xfffffff00a0a7836 */ /* 0x000fe40000000000 */
[----:B------:R-:W-:-:S03]  /*01f0*/  HADD2.F32 R0, -RZ, R0.H0_H0 ;  /* 0x20000000ff007230 */ /* 0x000fc60000004100 */
[----:B------:R-:W-:-:S05]  /*0200*/  I2FP.F32.S32 R3, R10 ;  /* 0x0000000a00037245 */ /* 0x000fca0000201400 */
[----:B------:R-:W-:Y:S01]  /*0210*/  FMUL R0, R0, R3 ;  /* 0x0000000300007220 */ /* 0x000fe20000400000 */
[----:B------:R-:W-:-:S04]  /*0220*/  IMAD R3, R12, 0x20, R13 ;  /* 0x000000200c037824 */ /* 0x000fc800078e020d */
[----:B------:R-:W-:Y:S01]  /*0230*/  F2FP.F16.F32.PACK_AB R0, RZ, R0 ;  /* 0x00000000ff00723e */ /* 0x000fe200000000ff */
[----:B0-----:R-:W-:-:S05]  /*0240*/  IMAD.WIDE.U32 R2, R3, 0x2, R8 ;  /* 0x0000000203027825 */ /* 0x001fca00078e0008 */
[----:B------:R-:W-:Y:S01]  /*0250*/  STG.E.U16 desc[UR4][R2.64], R0 ;  /* 0x0000000002007986 */ /* 0x000fe2000c101504 */
[----:B------:R-:W-:Y:S05]  /*0260*/  EXIT ;  /* 0x000000000000794d */ /* 0x000fea0003800000 */
.L_x_0:
[----:B------:R-:W-:-:S00]  /*0270*/  BRA `(.L_x_0) ;  /* 0xfffffffc00fc7947 */ /* 0x000fc0000383ffff */
[----:B------:R-:W-:-:S00]  /*0280*/  NOP ;  /* 0x0000000000007918 */ /* 0x000fc00000000000 */
[----:B------:R-:W-:-:S00]  /*0290*/  NOP ;  /* 0x0000000000007918 */ /* 0x000fc00000000000 */
[----:B------:R-:W-:-:S00]  /*02a0*/  NOP ;  /* 0x0000000000007918 */ /* 0x000fc00000000000 */
[----:B------:R-:W-:-:S00]  /*02b0*/  NOP ;  /* 0x0000000000007918 */ /* 0x000fc00000000000 */
[----:B------:R-:W-:-:S00]  /*02c0*/  NOP ;  /* 0x0000000000007918 */ /* 0x000fc00000000000 */
[----:B------:R-:W-:-:S00]  /*02d0*/  NOP ;  /* 0x0000000000007918 */ /* 0x000fc00000000000 */
[----:B------:R-:W-:-:S00]  /*02e0*/  NOP ;  /* 0x0000000000007918 */ /* 0x000fc00000000000 */
[----:B------:R-:W-:-:S00]  /*02f0*/  NOP ;  /* 0x0000000000007918 */ /* 0x000fc00000000000 */
.L_x_1:


//--------------------- .nv.shared.reserved.0     --------------------------
	.section	.nv.shared.reserved.0,"aw",@nobits
	.weak		__nv_reservedSMEM_offset_0_alias
	.size		__nv_reservedSMEM_offset_0_alias, 0, 64
	.other		__nv_reservedSMEM_offset_0_alias,@"STO_CUDA_RESERVED_SHARED STV_DEFAULT"
__nv_reservedSMEM_offset_0_alias:
	.zero		0
	.zero		64


//--------------------- .nv.constant0._Z19q5_0_dequant_kernelP6__halfPKhi --------------------------
	.section	.nv.constant0._Z19q5_0_dequant_kernelP6__halfPKhi,"a",@progbits
	.sectionflags	@""
	.align	4
.nv.constant0._Z19q5_0_dequant_kernelP6__halfPKhi:
	.zero		916


//--------------------- SYMBOLS --------------------------

	.type		.nv.reservedSmem.offset0,@object
	.size		.nv.reservedSmem.offset0,0x4
